//
// Generated by NVIDIA NVVM Compiler
//
// Compiler Build ID: CL-36424714
// Cuda compilation tools, release 13.0, V13.0.88
// Based on NVVM 20.0.0
//

.version 9.0
.target sm_100
.address_size 64

	// .globl	_Z21convolution_1d_kernelPKfS0_Pfiii
// _ZZ21convolution_1d_kernelPKfS0_PfiiiE8ssm_data has been demoted

.visible .entry _Z21convolution_1d_kernelPKfS0_Pfiii(
	.param .u64 .ptr .align 1 _Z21convolution_1d_kernelPKfS0_Pfiii_param_0,
	.param .u64 .ptr .align 1 _Z21convolution_1d_kernelPKfS0_Pfiii_param_1,
	.param .u64 .ptr .align 1 _Z21convolution_1d_kernelPKfS0_Pfiii_param_2,
	.param .u32 _Z21convolution_1d_kernelPKfS0_Pfiii_param_3,
	.param .u32 _Z21convolution_1d_kernelPKfS0_Pfiii_param_4,
	.param .u32 _Z21convolution_1d_kernelPKfS0_Pfiii_param_5
)
{
	.reg .pred 	%p<19>;
	.reg .b32 	%r<70>;
	.reg .b32 	%f<123>;
	.reg .b64 	%rd<19>;
	// demoted variable
	.shared .align 4 .b8 _ZZ21convolution_1d_kernelPKfS0_PfiiiE8ssm_data[2048];
	ld.param.u64 	%rd5, [_Z21convolution_1d_kernelPKfS0_Pfiii_param_0];
	ld.param.u64 	%rd7, [_Z21convolution_1d_kernelPKfS0_Pfiii_param_1];
	ld.param.u64 	%rd6, [_Z21convolution_1d_kernelPKfS0_Pfiii_param_2];
	ld.param.u32 	%r30, [_Z21convolution_1d_kernelPKfS0_Pfiii_param_3];
	ld.param.u32 	%r31, [_Z21convolution_1d_kernelPKfS0_Pfiii_param_4];
	ld.param.u32 	%r32, [_Z21convolution_1d_kernelPKfS0_Pfiii_param_5];
	cvta.to.global.u64 	%rd1, %rd7;
	mov.u32 	%r33, %ctaid.x;
	mov.u32 	%r34, %ntid.x;
	mov.u32 	%r1, %tid.x;
	mad.lo.s32 	%r2, %r33, %r34, %r1;
	setp.lt.s32 	%p1, %r31, 1;
	mov.f32 	%f121, 0f00000000;
	@%p1 bra 	$L__BB0_22;
	shl.b32 	%r36, %r1, 2;
	mov.u32 	%r37, _ZZ21convolution_1d_kernelPKfS0_PfiiiE8ssm_data;
	add.s32 	%r3, %r37, %r36;
	cvta.to.global.u64 	%rd2, %rd5;
	mov.f32 	%f121, 0f00000000;
	mov.b32 	%r62, 0;
	mov.u32 	%r61, %r31;
$L__BB0_2:
	min.u32 	%r38, %r61, 256;
	max.u32 	%r6, %r38, 1;
	and.b32  	%r7, %r6, 7;
	and.b32  	%r8, %r6, 15;
	sub.s32 	%r9, %r31, %r62;
	min.u32 	%r10, %r9, 256;
	add.s32 	%r39, %r10, 256;
	setp.ge.u32 	%p2, %r1, %r39;
	@%p2 bra 	$L__BB0_7;
	add.s32 	%r63, %r2, %r62;
	mov.u32 	%r64, %r3;
	mov.u32 	%r65, %r1;
$L__BB0_4:
	mul.wide.s32 	%rd8, %r63, 4;
	add.s64 	%rd3, %rd2, %rd8;
	setp.ge.s32 	%p3, %r63, %r30;
	mov.f32 	%f113, 0f00000000;
	@%p3 bra 	$L__BB0_6;
	ld.global.f32 	%f113, [%rd3];
$L__BB0_6:
	st.shared.f32 	[%r64], %f113;
	add.s32 	%r15, %r65, 256;
	add.s32 	%r64, %r64, 1024;
	add.s32 	%r63, %r63, 256;
	setp.lt.u32 	%p4, %r65, %r10;
	mov.u32 	%r65, %r15;
	@%p4 bra 	$L__BB0_4;
$L__BB0_7:
	setp.ge.s32 	%p5, %r2, %r32;
	bar.sync 	0;
	setp.eq.s32 	%p6, %r9, 0;
	or.pred  	%p7, %p5, %p6;
	@%p7 bra 	$L__BB0_21;
	setp.lt.u32 	%p8, %r61, 16;
	mov.b32 	%r68, 0;
	@%p8 bra 	$L__BB0_11;
	and.b32  	%r68, %r6, 496;
	mov.b32 	%r66, 0;
$L__BB0_10:
	.pragma "nounroll";
	add.s32 	%r42, %r66, %r1;
	shl.b32 	%r43, %r42, 2;
	add.s32 	%r45, %r37, %r43;
	ld.shared.f32 	%f23, [%r45];
	add.s32 	%r46, %r66, %r62;
	mul.wide.u32 	%rd9, %r46, 4;
	add.s64 	%rd10, %rd1, %rd9;
	ld.global.nc.f32 	%f24, [%rd10];
	fma.rn.f32 	%f25, %f23, %f24, %f121;
	ld.shared.f32 	%f26, [%r45+4];
	ld.global.nc.f32 	%f27, [%rd10+4];
	fma.rn.f32 	%f28, %f26, %f27, %f25;
	ld.shared.f32 	%f29, [%r45+8];
	ld.global.nc.f32 	%f30, [%rd10+8];
	fma.rn.f32 	%f31, %f29, %f30, %f28;
	ld.shared.f32 	%f32, [%r45+12];
	ld.global.nc.f32 	%f33, [%rd10+12];
	fma.rn.f32 	%f34, %f32, %f33, %f31;
	ld.shared.f32 	%f35, [%r45+16];
	ld.global.nc.f32 	%f36, [%rd10+16];
	fma.rn.f32 	%f37, %f35, %f36, %f34;
	ld.shared.f32 	%f38, [%r45+20];
	ld.global.nc.f32 	%f39, [%rd10+20];
	fma.rn.f32 	%f40, %f38, %f39, %f37;
	ld.shared.f32 	%f41, [%r45+24];
	ld.global.nc.f32 	%f42, [%rd10+24];
	fma.rn.f32 	%f43, %f41, %f42, %f40;
	ld.shared.f32 	%f44, [%r45+28];
	ld.global.nc.f32 	%f45, [%rd10+28];
	fma.rn.f32 	%f46, %f44, %f45, %f43;
	ld.shared.f32 	%f47, [%r45+32];
	ld.global.nc.f32 	%f48, [%rd10+32];
	fma.rn.f32 	%f49, %f47, %f48, %f46;
	ld.shared.f32 	%f50, [%r45+36];
	ld.global.nc.f32 	%f51, [%rd10+36];
	fma.rn.f32 	%f52, %f50, %f51, %f49;
	ld.shared.f32 	%f53, [%r45+40];
	ld.global.nc.f32 	%f54, [%rd10+40];
	fma.rn.f32 	%f55, %f53, %f54, %f52;
	ld.shared.f32 	%f56, [%r45+44];
	ld.global.nc.f32 	%f57, [%rd10+44];
	fma.rn.f32 	%f58, %f56, %f57, %f55;
	ld.shared.f32 	%f59, [%r45+48];
	ld.global.nc.f32 	%f60, [%rd10+48];
	fma.rn.f32 	%f61, %f59, %f60, %f58;
	ld.shared.f32 	%f62, [%r45+52];
	ld.global.nc.f32 	%f63, [%rd10+52];
	fma.rn.f32 	%f64, %f62, %f63, %f61;
	ld.shared.f32 	%f65, [%r45+56];
	ld.global.nc.f32 	%f66, [%rd10+56];
	fma.rn.f32 	%f67, %f65, %f66, %f64;
	ld.shared.f32 	%f68, [%r45+60];
	ld.global.nc.f32 	%f69, [%rd10+60];
	fma.rn.f32 	%f121, %f68, %f69, %f67;
	add.s32 	%r66, %r66, 16;
	setp.ne.s32 	%p9, %r66, %r68;
	@%p9 bra 	$L__BB0_10;
$L__BB0_11:
	setp.eq.s32 	%p10, %r8, 0;
	@%p10 bra 	$L__BB0_21;
	setp.lt.u32 	%p11, %r8, 8;
	@%p11 bra 	$L__BB0_14;
	add.s32 	%r47, %r68, %r1;
	shl.b32 	%r48, %r47, 2;
	add.s32 	%r50, %r37, %r48;
	ld.shared.f32 	%f71, [%r50];
	add.s32 	%r51, %r68, %r62;
	mul.wide.s32 	%rd11, %r51, 4;
	add.s64 	%rd12, %rd1, %rd11;
	ld.global.nc.f32 	%f72, [%rd12];
	fma.rn.f32 	%f73, %f71, %f72, %f121;
	ld.shared.f32 	%f74, [%r50+4];
	ld.global.nc.f32 	%f75, [%rd12+4];
	fma.rn.f32 	%f76, %f74, %f75, %f73;
	ld.shared.f32 	%f77, [%r50+8];
	ld.global.nc.f32 	%f78, [%rd12+8];
	fma.rn.f32 	%f79, %f77, %f78, %f76;
	ld.shared.f32 	%f80, [%r50+12];
	ld.global.nc.f32 	%f81, [%rd12+12];
	fma.rn.f32 	%f82, %f80, %f81, %f79;
	ld.shared.f32 	%f83, [%r50+16];
	ld.global.nc.f32 	%f84, [%rd12+16];
	fma.rn.f32 	%f85, %f83, %f84, %f82;
	ld.shared.f32 	%f86, [%r50+20];
	ld.global.nc.f32 	%f87, [%rd12+20];
	fma.rn.f32 	%f88, %f86, %f87, %f85;
	ld.shared.f32 	%f89, [%r50+24];
	ld.global.nc.f32 	%f90, [%rd12+24];
	fma.rn.f32 	%f91, %f89, %f90, %f88;
	ld.shared.f32 	%f92, [%r50+28];
	ld.global.nc.f32 	%f93, [%rd12+28];
	fma.rn.f32 	%f121, %f92, %f93, %f91;
	add.s32 	%r68, %r68, 8;
$L__BB0_14:
	setp.eq.s32 	%p12, %r7, 0;
	@%p12 bra 	$L__BB0_21;
	and.b32  	%r24, %r6, 3;
	setp.lt.u32 	%p13, %r7, 4;
	@%p13 bra 	$L__BB0_17;
	add.s32 	%r52, %r68, %r1;
	shl.b32 	%r53, %r52, 2;
	add.s32 	%r55, %r37, %r53;
	ld.shared.f32 	%f95, [%r55];
	add.s32 	%r56, %r68, %r62;
	mul.wide.s32 	%rd13, %r56, 4;
	add.s64 	%rd14, %rd1, %rd13;
	ld.global.nc.f32 	%f96, [%rd14];
	fma.rn.f32 	%f97, %f95, %f96, %f121;
	ld.shared.f32 	%f98, [%r55+4];
	ld.global.nc.f32 	%f99, [%rd14+4];
	fma.rn.f32 	%f100, %f98, %f99, %f97;
	ld.shared.f32 	%f101, [%r55+8];
	ld.global.nc.f32 	%f102, [%rd14+8];
	fma.rn.f32 	%f103, %f101, %f102, %f100;
	ld.shared.f32 	%f104, [%r55+12];
	ld.global.nc.f32 	%f105, [%rd14+12];
	fma.rn.f32 	%f121, %f104, %f105, %f103;
	add.s32 	%r68, %r68, 4;
$L__BB0_17:
	setp.eq.s32 	%p14, %r24, 0;
	@%p14 bra 	$L__BB0_21;
	add.s32 	%r57, %r68, %r1;
	shl.b32 	%r58, %r57, 2;
	add.s32 	%r27, %r37, %r58;
	ld.shared.f32 	%f106, [%r27];
	add.s32 	%r60, %r68, %r62;
	mul.wide.s32 	%rd15, %r60, 4;
	add.s64 	%rd4, %rd1, %rd15;
	ld.global.nc.f32 	%f107, [%rd4];
	fma.rn.f32 	%f121, %f106, %f107, %f121;
	setp.eq.s32 	%p15, %r24, 1;
	@%p15 bra 	$L__BB0_21;
	ld.shared.f32 	%f108, [%r27+4];
	ld.global.nc.f32 	%f109, [%rd4+4];
	fma.rn.f32 	%f121, %f108, %f109, %f121;
	setp.eq.s32 	%p16, %r24, 2;
	@%p16 bra 	$L__BB0_21;
	ld.shared.f32 	%f110, [%r27+8];
	ld.global.nc.f32 	%f111, [%rd4+8];
	fma.rn.f32 	%f121, %f110, %f111, %f121;
$L__BB0_21:
	bar.sync 	0;
	add.s32 	%r62, %r62, 256;
	setp.lt.s32 	%p17, %r62, %r31;
	add.s32 	%r61, %r61, -256;
	@%p17 bra 	$L__BB0_2;
$L__BB0_22:
	setp.ge.s32 	%p18, %r2, %r32;
	@%p18 bra 	$L__BB0_24;
	cvta.to.global.u64 	%rd16, %rd6;
	mul.wide.s32 	%rd17, %r2, 4;
	add.s64 	%rd18, %rd16, %rd17;
	st.global.f32 	[%rd18], %f121;
$L__BB0_24:
	ret;

}


// ===== COMPILED SASS (sm_100) =====

	.target	sm_100

	.elftype	@"ET_EXEC"


//--------------------- .note.nv.tkinfo           --------------------------
	.section	.note.nv.tkinfo,"",@"SHT_NOTE"
	.sectionflags	@"SHF_NOTE_NV_TKINFO"
	.tkinfo
        /*0018*/ 	.word	0x00000002
        /*0030*/ 	.string	""
        /*0030*/ 	.string	"ptxas"
        /*0030*/ 	.string	"Cuda compilation tools, release 13.0, V13.0.88"
        /*0030*/ 	.string	"Build cuda_13.0.r13.0/compiler.36424714_0"
        /*0030*/ 	.string	"-arch sm_100 -m 64 "



//--------------------- .note.nv.cuinfo           --------------------------
	.section	.note.nv.cuinfo,"",@"SHT_NOTE"
	.sectionflags	@"SHF_NOTE_NV_CUINFO"
        /*0018*/ 	.short	0x0002
        /*001a*/ 	.short	0x0064
        /*001c*/ 	.short	0x0082
	.zero		2


//--------------------- .nv.info                  --------------------------
	.section	.nv.info,"",@"SHT_CUDA_INFO"
	.align	4


	//----- nvinfo : EIATTR_REGCOUNT
	.align		4
        /*0000*/ 	.byte	0x04, 0x2f
        /*0002*/ 	.short	(.L_1 - .L_0)
	.align		4
.L_0:
        /*0004*/ 	.word	index@(_Z21convolution_1d_kernelPKfS0_Pfiii)
        /*0008*/ 	.word	0x00000020


	//----- nvinfo : EIATTR_FRAME_SIZE
	.align		4
.L_1:
        /*000c*/ 	.byte	0x04, 0x11
        /*000e*/ 	.short	(.L_3 - .L_2)
	.align		4
.L_2:
        /*0010*/ 	.word	index@(_Z21convolution_1d_kernelPKfS0_Pfiii)
        /*0014*/ 	.word	0x00000000


	//----- nvinfo : EIATTR_MIN_STACK_SIZE
	.align		4
.L_3:
        /*0018*/ 	.byte	0x04, 0x12
        /*001a*/ 	.short	(.L_5 - .L_4)
	.align		4
.L_4:
        /*001c*/ 	.word	index@(_Z21convolution_1d_kernelPKfS0_Pfiii)
        /*0020*/ 	.word	0x00000000
.L_5:


//--------------------- .nv.compat                --------------------------
	.section	.nv.compat,"",@"SHT_CUDA_COMPAT_INFO"
	.align	4
        /*0000*/ 	.byte	0x02, 0x09, 0x00, 0x00, 0x02, 0x02, 0x01, 0x00, 0x02, 0x05, 0x05, 0x00, 0x03, 0x07, 0x01, 0x01
        /*0010*/ 	.byte	0x02, 0x03, 0x00, 0x00, 0x02, 0x06, 0x01, 0x00, 0x04, 0x0b, 0x08, 0x00, 0x09, 0x00, 0x00, 0x00
        /*0020*/ 	.byte	0x00, 0x00, 0x00, 0x00


//--------------------- .nv.info._Z21convolution_1d_kernelPKfS0_Pfiii --------------------------
	.section	.nv.info._Z21convolution_1d_kernelPKfS0_Pfiii,"",@"SHT_CUDA_INFO"
	.sectionflags	@""
	.align	4


	//----- nvinfo : EIATTR_CUDA_API_VERSION
	.align		4
        /*0000*/ 	.byte	0x04, 0x37
        /*0002*/ 	.short	(.L_7 - .L_6)
.L_6:
        /*0004*/ 	.word	0x00000082


	//----- nvinfo : EIATTR_KPARAM_INFO
	.align		4
.L_7:
        /*0008*/ 	.byte	0x04, 0x17
        /*000a*/ 	.short	(.L_9 - .L_8)
.L_8:
        /*000c*/ 	.word	0x00000000
        /*0010*/ 	.short	0x0005
        /*0012*/ 	.short	0x0020
        /*0014*/ 	.byte	0x00, 0xf0, 0x11, 0x00


	//----- nvinfo : EIATTR_KPARAM_INFO
	.align		4
.L_9:
        /*0018*/ 	.byte	0x04, 0x17
        /*001a*/ 	.short	(.L_11 - .L_10)
.L_10:
        /*001c*/ 	.word	0x00000000
        /*0020*/ 	.short	0x0004
        /*0022*/ 	.short	0x001c
        /*0024*/ 	.byte	0x00, 0xf0, 0x11, 0x00


	//----- nvinfo : EIATTR_KPARAM_INFO
	.align		4
.L_11:
        /*0028*/ 	.byte	0x04, 0x17
        /*002a*/ 	.short	(.L_13 - .L_12)
.L_12:
        /*002c*/ 	.word	0x00000000
        /*0030*/ 	.short	0x0003
        /*0032*/ 	.short	0x0018
        /*0034*/ 	.byte	0x00, 0xf0, 0x11, 0x00


	//----- nvinfo : EIATTR_KPARAM_INFO
	.align		4
.L_13:
        /*0038*/ 	.byte	0x04, 0x17
        /*003a*/ 	.short	(.L_15 - .L_14)
.L_14:
        /*003c*/ 	.word	0x00000000
        /*0040*/ 	.short	0x0002
        /*0042*/ 	.short	0x0010
        /*0044*/ 	.byte	0x00, 0xf5, 0x21, 0x00


	//----- nvinfo : EIATTR_KPARAM_INFO
	.align		4
.L_15:
        /*0048*/ 	.byte	0x04, 0x17
        /*004a*/ 	.short	(.L_17 - .L_16)
.L_16:
        /*004c*/ 	.word	0x00000000
        /*0050*/ 	.short	0x0001
        /*0052*/ 	.short	0x0008
        /*0054*/ 	.byte	0x00, 0xf5, 0x21, 0x00


	//----- nvinfo : EIATTR_KPARAM_INFO
	.align		4
.L_17:
        /*0058*/ 	.byte	0x04, 0x17
        /*005a*/ 	.short	(.L_19 - .L_18)
.L_18:
        /*005c*/ 	.word	0x00000000
        /*0060*/ 	.short	0x0000
        /*0062*/ 	.short	0x0000
        /*0064*/ 	.byte	0x00, 0xf5, 0x21, 0x00


	//----- nvinfo : EIATTR_SPARSE_MMA_MASK
	.align		4
.L_19:
        /*0068*/ 	.byte	0x03, 0x50
        /*006a*/ 	.short	0x0000


	//----- nvinfo : EIATTR_MAXREG_COUNT
	.align		4
        /*006c*/ 	.byte	0x03, 0x1b
        /*006e*/ 	.short	0x00ff


	//----- nvinfo : EIATTR_NUM_BARRIERS
	.align		4
        /*0070*/ 	.byte	0x02, 0x4c
        /*0072*/ 	.byte	0x01
	.zero		1


	//----- nvinfo : EIATTR_MERCURY_ISA_VERSION
	.align		4
        /*0074*/ 	.byte	0x03, 0x5f
        /*0076*/ 	.short	0x0101


	//----- nvinfo : EIATTR_VRC_CTA_INIT_COUNT
	.align		4
        /*0078*/ 	.byte	0x02, 0x4a
	.zero		1
	.zero		1


	//----- nvinfo : EIATTR_EXIT_INSTR_OFFSETS
	.align		4
        /*007c*/ 	.byte	0x04, 0x1c
        /*007e*/ 	.short	(.L_21 - .L_20)


	//   ....[0]....
.L_20:
        /*0080*/ 	.word	0x00000c60


	//   ....[1]....
        /*0084*/ 	.word	0x00000ca0


	//----- nvinfo : EIATTR_CRS_STACK_SIZE
	.align		4
.L_21:
        /*0088*/ 	.byte	0x04, 0x1e
        /*008a*/ 	.short	(.L_23 - .L_22)
.L_22:
        /*008c*/ 	.word	0x00000000


	//----- nvinfo : EIATTR_CBANK_PARAM_SIZE
	.align		4
.L_23:
        /*0090*/ 	.byte	0x03, 0x19
        /*0092*/ 	.short	0x0024


	//----- nvinfo : EIATTR_PARAM_CBANK
	.align		4
        /*0094*/ 	.byte	0x04, 0x0a
        /*0096*/ 	.short	(.L_25 - .L_24)
	.align		4
.L_24:
        /*0098*/ 	.word	index@(.nv.constant0._Z21convolution_1d_kernelPKfS0_Pfiii)
        /*009c*/ 	.short	0x0380
        /*009e*/ 	.short	0x0024


	//----- nvinfo : EIATTR_SW_WAR
	.align		4
.L_25:
        /*00a0*/ 	.byte	0x04, 0x36
        /*00a2*/ 	.short	(.L_27 - .L_26)
.L_26:
        /*00a4*/ 	.word	0x00000008
.L_27:


//--------------------- .nv.callgraph             --------------------------
	.section	.nv.callgraph,"",@"SHT_CUDA_CALLGRAPH"
	.align	4
	.sectionentsize	8
	.align		4
        /*0000*/ 	.word	0x00000000
	.align		4
        /*0004*/ 	.word	0xffffffff
	.align		4
        /*0008*/ 	.word	0x00000000
	.align		4
        /*000c*/ 	.word	0xfffffffe
	.align		4
        /*0010*/ 	.word	0x00000000
	.align		4
        /*0014*/ 	.word	0xfffffffd
	.align		4
        /*0018*/ 	.word	0x00000000
	.align		4
        /*001c*/ 	.word	0xfffffffc


//--------------------- .text._Z21convolution_1d_kernelPKfS0_Pfiii --------------------------
	.section	.text._Z21convolution_1d_kernelPKfS0_Pfiii,"ax",@progbits
	.align	128
        .global         _Z21convolution_1d_kernelPKfS0_Pfiii
        .type           _Z21convolution_1d_kernelPKfS0_Pfiii,@function
        .size           _Z21convolution_1d_kernelPKfS0_Pfiii,(.L_x_12 - _Z21convolution_1d_kernelPKfS0_Pfiii)
        .other          _Z21convolution_1d_kernelPKfS0_Pfiii,@"STO_CUDA_ENTRY STV_DEFAULT"
_Z21convolution_1d_kernelPKfS0_Pfiii:
.text._Z21convolution_1d_kernelPKfS0_Pfiii:
[----:B------:R-:W-:Y:S01]  /*0000*/  LDC R1, c[0x0][0x37c] ;  /* 0x0000df00ff017b82 */ /* 0x000fe20000000800 */
[----:B------:R-:W0:Y:S01]  /*0010*/  S2R R0, SR_TID.X ;  /* 0x0000000000007919 */ /* 0x000e220000002100 */
[----:B------:R-:W1:Y:S06]  /*0020*/  LDCU UR5, c[0x0][0x39c] ;  /* 0x00007380ff0577ac */ /* 0x000e6c0008000800 */
[----:B------:R-:W0:Y:S01]  /*0030*/  S2UR UR4, SR_CTAID.X ;  /* 0x00000000000479c3 */ /* 0x000e220000002500 */
[----:B------:R-:W-:Y:S01]  /*0040*/  HFMA2 R20, -RZ, RZ, 0, 0 ;  /* 0x00000000ff147431 */ /* 0x000fe200000001ff */
[----:B------:R-:W2:Y:S06]  /*0050*/  LDCU.64 UR8, c[0x0][0x358] ;  /* 0x00006b00ff0877ac */ /* 0x000eac0008000a00 */
[----:B------:R-:W0:Y:S01]  /*0060*/  LDC R3, c[0x0][0x360] ;  /* 0x0000d800ff037b82 */ /* 0x000e220000000800 */
[----:B-1----:R-:W-:Y:S01]  /*0070*/  UISETP.GE.AND UP0, UPT, UR5, 0x1, UPT ;  /* 0x000000010500788c */ /* 0x002fe2000bf06270 */
[----:B0-----:R-:W-:-:S08]  /*0080*/  IMAD R4, R3, UR4, R0 ;  /* 0x0000000403047c24 */ /* 0x001fd0000f8e0200 */
[----:B--2---:R-:W-:Y:S05]  /*0090*/  BRA.U !UP0, `(.L_x_0) ;  /* 0x0000000908e87547 */ /* 0x004fea000b800000 */
[----:B------:R-:W0:Y:S01]  /*00a0*/  S2UR UR5, SR_CgaCtaId ;  /* 0x00000000000579c3 */ /* 0x000e220000008800 */
[----:B------:R-:W1:Y:S01]  /*00b0*/  LDCU UR6, c[0x0][0x39c] ;  /* 0x00007380ff0677ac */ /* 0x000e620008000800 */
[----:B------:R-:W-:Y:S01]  /*00c0*/  MOV R20, RZ ;  /* 0x000000ff00147202 */ /* 0x000fe20000000f00 */
[----:B------:R-:W-:Y:S01]  /*00d0*/  UMOV UR4, 0x400 ;  /* 0x0000040000047882 */ /* 0x000fe20000000000 */
[----:B-1----:R-:W-:Y:S01]  /*00e0*/  MOV R23, UR6 ;  /* 0x0000000600177c02 */ /* 0x002fe20008000f00 */
[----:B0-----:R-:W-:-:S03]  /*00f0*/  ULEA UR5, UR5, UR4, 0x18 ;  /* 0x0000000405057291 */ /* 0x001fc6000f8ec0ff */
[----:B------:R-:W-:-:S03]  /*0100*/  UMOV UR4, URZ ;  /* 0x000000ff00047c82 */ /* 0x000fc60008000000 */
[----:B------:R-:W-:-:S07]  /*0110*/  LEA R6, R0, UR5, 0x2 ;  /* 0x0000000500067c11 */ /* 0x000fce000f8e10ff */
.L_x_10:
[----:B------:R-:W0:Y:S01]  /*0120*/  LDCU UR6, c[0x0][0x39c] ;  /* 0x00007380ff0677ac */ /* 0x000e220008000800 */
[----:B------:R-:W-:Y:S01]  /*0130*/  BSSY.RECONVERGENT B0, `(.L_x_1) ;  /* 0x0000016000007945 */ /* 0x000fe20003800200 */
[----:B0-----:R-:W-:-:S04]  /*0140*/  UIADD3 UR6, UPT, UPT, -UR4, UR6, URZ ;  /* 0x0000000604067290 */ /* 0x001fc8000fffe1ff */
[----:B------:R-:W-:-:S04]  /*0150*/  UISETP.LT.U32.AND UP0, UPT, UR6, 0x100, UPT ;  /* 0x000001000600788c */ /* 0x000fc8000bf01070 */
[----:B------:R-:W-:-:S04]  /*0160*/  USEL UR10, UR6, 0x100, UP0 ;  /* 0x00000100060a7887 */ /* 0x000fc80008000000 */
[----:B------:R-:W-:-:S06]  /*0170*/  UIADD3 UR7, UPT, UPT, UR10, 0x100, URZ ;  /* 0x000001000a077890 */ /* 0x000fcc000fffe0ff */
[----:B------:R-:W-:-:S05]  /*0180*/  ISETP.GE.U32.AND P0, PT, R0, UR7, PT ;  /* 0x0000000700007c0c */ /* 0x000fca000bf06070 */
[----:B------:R-:W0:Y:S08]  /*0190*/  LDCU UR7, c[0x0][0x398] ;  /* 0x00007300ff0777ac */ /* 0x000e300008000800 */
[----:B------:R-:W-:Y:S05]  /*01a0*/  @P0 BRA `(.L_x_2) ;  /* 0x0000000000380947 */ /* 0x000fea0003800000 */
[----:B------:R-:W1:Y:S01]  /*01b0*/  LDC.64 R2, c[0x0][0x380] ;  /* 0x0000e000ff027b82 */ /* 0x000e620000000a00 */
[----:B------:R-:W-:Y:S01]  /*01c0*/  VIADD R5, R4, UR4 ;  /* 0x0000000404057c36 */ /* 0x000fe20008000000 */
[----:B------:R-:W-:Y:S02]  /*01d0*/  MOV R7, R6 ;  /* 0x0000000600077202 */ /* 0x000fe40000000f00 */
[----:B------:R-:W-:-:S07]  /*01e0*/  MOV R10, R0 ;  /* 0x00000000000a7202 */ /* 0x000fce0000000f00 */
.L_x_3:
[C---:B0-----:R-:W-:Y:S01]  /*01f0*/  ISETP.GE.AND P0, PT, R5.reuse, UR7, PT ;  /* 0x0000000705007c0c */ /* 0x041fe2000bf06270 */
[----:B------:R-:W-:Y:S02]  /*0200*/  IMAD.MOV.U32 R12, RZ, RZ, RZ ;  /* 0x000000ffff0c7224 */ /* 0x000fe400078e00ff */
[----:B-1----:R-:W-:-:S10]  /*0210*/  IMAD.WIDE R8, R5, 0x4, R2 ;  /* 0x0000000405087825 */ /* 0x002fd400078e0202 */
[----:B------:R-:W2:Y:S01]  /*0220*/  @!P0 LDG.E R12, desc[UR8][R8.64] ;  /* 0x00000008080c8981 */ /* 0x000ea2000c1e1900 */
[C---:B------:R-:W-:Y:S02]  /*0230*/  ISETP.GE.U32.AND P0, PT, R10.reuse, UR10, PT ;  /* 0x0000000a0a007c0c */ /* 0x040fe4000bf06070 */
[----:B------:R-:W-:Y:S02]  /*0240*/  IADD3 R5, PT, PT, R5, 0x100, RZ ;  /* 0x0000010005057810 */ /* 0x000fe40007ffe0ff */
[----:B------:R-:W-:Y:S01]  /*0250*/  IADD3 R10, PT, PT, R10, 0x100, RZ ;  /* 0x000001000a0a7810 */ /* 0x000fe20007ffe0ff */
[----:B--2---:R0:W-:Y:S02]  /*0260*/  STS [R7], R12 ;  /* 0x0000000c07007388 */ /* 0x0041e40000000800 */
[----:B0-----:R-:W-:-:S06]  /*0270*/  VIADD R7, R7, 0x400 ;  /* 0x0000040007077836 */ /* 0x001fcc0000000000 */
[----:B------:R-:W-:Y:S05]  /*0280*/  @!P0 BRA `(.L_x_3) ;  /* 0xfffffffc00d88947 */ /* 0x000fea000383ffff */
.L_x_2:
[----:B0-----:R-:W-:Y:S05]  /*0290*/  BSYNC.RECONVERGENT B0 ;  /* 0x0000000000007941 */ /* 0x001fea0003800200 */
.L_x_1:
[----:B------:R-:W0:Y:S01]  /*02a0*/  LDCU UR7, c[0x0][0x3a0] ;  /* 0x00007400ff0777ac */ /* 0x000e220008000800 */
[----:B------:R-:W-:Y:S01]  /*02b0*/  BAR.SYNC.DEFER_BLOCKING 0x0 ;  /* 0x0000000000007b1d */ /* 0x000fe20000010000 */
[----:B------:R-:W-:Y:S02]  /*02c0*/  ISETP.NE.AND P0, PT, RZ, UR6, PT ;  /* 0x00000006ff007c0c */ /* 0x000fe4000bf05270 */
[----:B------:R-:W-:-:S03]  /*02d0*/  VIMNMX.U32 R7, PT, PT, R23, 0x100, PT ;  /* 0x0000010017077848 */ /* 0x000fc60003fe0000 */
[----:B------:R-:W-:Y:S01]  /*02e0*/  BSSY.RECONVERGENT B0, `(.L_x_4) ;  /* 0x000008f000007945 */ /* 0x000fe20003800200 */
[----:B------:R-:W-:-:S04]  /*02f0*/  VIMNMX.U32 R7, PT, PT, R7, 0x1, !PT ;  /* 0x0000000107077848 */ /* 0x000fc80007fe0000 */
[C---:B------:R-:W-:Y:S02]  /*0300*/  LOP3.LUT R25, R7.reuse, 0x7, RZ, 0xc0, !PT ;  /* 0x0000000707197812 */ /* 0x040fe400078ec0ff */
[----:B------:R-:W-:Y:S02]  /*0310*/  LOP3.LUT R26, R7, 0xf, RZ, 0xc0, !PT ;  /* 0x0000000f071a7812 */ /* 0x000fe400078ec0ff */
[----:B0-----:R-:W-:-:S13]  /*0320*/  ISETP.GE.OR P0, PT, R4, UR7, !P0 ;  /* 0x0000000704007c0c */ /* 0x001fda000c706670 */
[----:B------:R-:W-:Y:S05]  /*0330*/  @P0 BRA `(.L_x_5) ;  /* 0x0000000800240947 */ /* 0x000fea0003800000 */
[----:B------:R-:W-:Y:S01]  /*0340*/  ISETP.GE.U32.AND P1, PT, R23, 0x10, PT ;  /* 0x000000101700780c */ /* 0x000fe20003f26070 */
[----:B------:R-:W-:Y:S01]  /*0350*/  HFMA2 R9, -RZ, RZ, 0, 0 ;  /* 0x00000000ff097431 */ /* 0x000fe200000001ff */
[----:B------:R-:W-:-:S11]  /*0360*/  ISETP.NE.AND P0, PT, R26, RZ, PT ;  /* 0x000000ff1a00720c */ /* 0x000fd60003f05270 */
[----:B------:R-:W-:Y:S05]  /*0370*/  @!P1 BRA `(.L_x_6) ;  /* 0x0000000000e89947 */ /* 0x000fea0003800000 */
[----:B------:R-:W-:Y:S02]  /*0380*/  LOP3.LUT R9, R7, 0x1f0, RZ, 0xc0, !PT ;  /* 0x000001f007097812 */ /* 0x000fe400078ec0ff */
[----:B------:R-:W-:-:S07]  /*0390*/  MOV R5, RZ ;  /* 0x000000ff00057202 */ /* 0x000fce0000000f00 */
.L_x_7:
[----:B------:R-:W0:Y:S01]  /*03a0*/  LDC.64 R2, c[0x0][0x388] ;  /* 0x0000e200ff027b82 */ /* 0x000e220000000a00 */
[----:B------:R-:W-:-:S04]  /*03b0*/  VIADD R11, R5, UR4 ;  /* 0x00000004050b7c36 */ /* 0x000fc80008000000 */
[----:B0-----:R-:W-:-:S05]  /*03c0*/  IMAD.WIDE.U32 R2, R11, 0x4, R2 ;  /* 0x000000040b027825 */ /* 0x001fca00078e0002 */
[----:B------:R-:W2:Y:S04]  /*03d0*/  LDG.E.CONSTANT R14, desc[UR8][R2.64] ;  /* 0x00000008020e7981 */ /* 0x000ea8000c1e9900 */
[----:B------:R-:W3:Y:S04]  /*03e0*/  LDG.E.CONSTANT R17, desc[UR8][R2.64+0x4] ;  /* 0x0000040802117981 */ /* 0x000ee8000c1e9900 */
[----:B------:R-:W4:Y:S04]  /*03f0*/  LDG.E.CONSTANT R19, desc[UR8][R2.64+0x8] ;  /* 0x0000080802137981 */ /* 0x000f28000c1e9900 */
[----:B------:R-:W5:Y:S04]  /*0400*/  LDG.E.CONSTANT R21, desc[UR8][R2.64+0xc] ;  /* 0x00000c0802157981 */ /* 0x000f68000c1e9900 */
[----:B------:R-:W5:Y:S04]  /*0410*/  LDG.E.CONSTANT R22, desc[UR8][R2.64+0x10] ;  /* 0x0000100802167981 */ /* 0x000f68000c1e9900 */
[----:B------:R-:W5:Y:S01]  /*0420*/  LDG.E.CONSTANT R16, desc[UR8][R2.64+0x14] ;  /* 0x0000140802107981 */ /* 0x000f62000c1e9900 */
[----:B------:R-:W-:-:S03]  /*0430*/  IADD3 R10, PT, PT, R0, R5, RZ ;  /* 0x00000005000a7210 */ /* 0x000fc60007ffe0ff */
[----:B------:R-:W5:Y:S01]  /*0440*/  LDG.E.CONSTANT R13, desc[UR8][R2.64+0x18] ;  /* 0x00001808020d7981 */ /* 0x000f62000c1e9900 */
[----:B------:R-:W-:-:S03]  /*0450*/  LEA R10, R10, UR5, 0x2 ;  /* 0x000000050a0a7c11 */ /* 0x000fc6000f8e10ff */
[----:B------:R-:W5:Y:S04]  /*0460*/  LDG.E.CONSTANT R12, desc[UR8][R2.64+0x1c] ;  /* 0x00001c08020c7981 */ /* 0x000f68000c1e9900 */
[----:B------:R-:W2:Y:S04]  /*0470*/  LDS R15, [R10] ;  /* 0x000000000a0f7984 */ /* 0x000ea80000000800 */
[----:B------:R-:W3:Y:S04]  /*0480*/  LDS R27, [R10+0x4] ;  /* 0x000004000a1b7984 */ /* 0x000ee80000000800 */
[----:B------:R-:W4:Y:S04]  /*0490*/  LDS R24, [R10+0x8] ;  /* 0x000008000a187984 */ /* 0x000f280000000800 */
[----:B------:R-:W5:Y:S04]  /*04a0*/  LDG.E.CONSTANT R11, desc[UR8][R2.64+0x20] ;  /* 0x00002008020b7981 */ /* 0x000f68000c1e9900 */
[----:B------:R-:W5:Y:S04]  /*04b0*/  LDG.E.CONSTANT R8, desc[UR8][R2.64+0x24] ;  /* 0x0000240802087981 */ /* 0x000f68000c1e9900 */
[----:B------:R-:W5:Y:S04]  /*04c0*/  LDG.E.CONSTANT R18, desc[UR8][R2.64+0x30] ;  /* 0x0000300802127981 */ /* 0x000f68000c1e9900 */
[----:B------:R-:W-:Y:S04]  /*04d0*/  LDS R28, [R10+0x14] ;  /* 0x000014000a1c7984 */ /* 0x000fe80000000800 */
[----:B------:R-:W-:Y:S01]  /*04e0*/  LDS R29, [R10+0x18] ;  /* 0x000018000a1d7984 */ /* 0x000fe20000000800 */
[----:B--2---:R-:W-:-:S03]  /*04f0*/  FFMA R20, R15, R14, R20 ;  /* 0x0000000e0f147223 */ /* 0x004fc60000000014 */
[----:B------:R-:W2:Y:S04]  /*0500*/  LDG.E.CONSTANT R15, desc[UR8][R2.64+0x28] ;  /* 0x00002808020f7981 */ /* 0x000ea8000c1e9900 */
[----:B------:R-:W2:Y:S01]  /*0510*/  LDG.E.CONSTANT R14, desc[UR8][R2.64+0x2c] ;  /* 0x00002c08020e7981 */ /* 0x000ea2000c1e9900 */
[----:B---3--:R-:W-:-:S03]  /*0520*/  FFMA R27, R27, R17, R20 ;  /* 0x000000111b1b7223 */ /* 0x008fc60000000014 */
[----:B------:R-:W3:Y:S01]  /*0530*/  LDG.E.CONSTANT R17, desc[UR8][R2.64+0x34] ;  /* 0x0000340802117981 */ /* 0x000ee2000c1e9900 */
[----:B----4-:R-:W-:-:S03]  /*0540*/  FFMA R24, R24, R19, R27 ;  /* 0x0000001318187223 */ /* 0x010fc6000000001b */
[----:B------:R-:W4:Y:S04]  /*0550*/  LDG.E.CONSTANT R19, desc[UR8][R2.64+0x38] ;  /* 0x0000380802137981 */ /* 0x000f28000c1e9900 */
[----:B------:R0:W4:Y:S04]  /*0560*/  LDG.E.CONSTANT R20, desc[UR8][R2.64+0x3c] ;  /* 0x00003c0802147981 */ /* 0x000128000c1e9900 */
[----:B------:R-:W5:Y:S04]  /*0570*/  LDS R27, [R10+0xc] ;  /* 0x00000c000a1b7984 */ /* 0x000f680000000800 */
[----:B0-----:R-:W-:Y:S04]  /*0580*/  LDS R2, [R10+0x28] ;  /* 0x000028000a027984 */ /* 0x001fe80000000800 */
[----:B------:R-:W-:Y:S01]  /*0590*/  LDS R3, [R10+0x2c] ;  /* 0x00002c000a037984 */ /* 0x000fe20000000800 */
[----:B-----5:R-:W-:-:S03]  /*05a0*/  FFMA R21, R27, R21, R24 ;  /* 0x000000151b157223 */ /* 0x020fc60000000018 */
[----:B------:R-:W0:Y:S04]  /*05b0*/  LDS R24, [R10+0x10] ;  /* 0x000010000a187984 */ /* 0x000e280000000800 */
[----:B------:R-:W1:Y:S01]  /*05c0*/  LDS R27, [R10+0x1c] ;  /* 0x00001c000a1b7984 */ /* 0x000e620000000800 */
[----:B0-----:R-:W-:-:S04]  /*05d0*/  FFMA R21, R24, R22, R21 ;  /* 0x0000001618157223 */ /* 0x001fc80000000015 */
[----:B------:R-:W-:Y:S02]  /*05e0*/  FFMA R28, R28, R16, R21 ;  /* 0x000000101c1c7223 */ /* 0x000fe40000000015 */
[----:B------:R-:W0:Y:S04]  /*05f0*/  LDS R16, [R10+0x20] ;  /* 0x000020000a107984 */ /* 0x000e280000000800 */
[----:B------:R-:W5:Y:S01]  /*0600*/  LDS R21, [R10+0x24] ;  /* 0x000024000a157984 */ /* 0x000f620000000800 */
[----:B------:R-:W-:-:S03]  /*0610*/  FFMA R28, R29, R13, R28 ;  /* 0x0000000d1d1c7223 */ /* 0x000fc6000000001c */
[----:B------:R-:W2:Y:S01]  /*0620*/  LDS R13, [R10+0x30] ;  /* 0x000030000a0d7984 */ /* 0x000ea20000000800 */
[----:B-1----:R-:W-:-:S03]  /*0630*/  FFMA R27, R27, R12, R28 ;  /* 0x0000000c1b1b7223 */ /* 0x002fc6000000001c */
[----:B------:R-:W3:Y:S01]  /*0640*/  LDS R12, [R10+0x34] ;  /* 0x000034000a0c7984 */ /* 0x000ee20000000800 */
[----:B------:R-:W-:Y:S01]  /*0650*/  IADD3 R5, PT, PT, R5, 0x10, RZ ;  /* 0x0000001005057810 */ /* 0x000fe20007ffe0ff */
[----:B0-----:R-:W-:Y:S02]  /*0660*/  FFMA R22, R16, R11, R27 ;  /* 0x0000000b10167223 */ /* 0x001fe4000000001b */
[----:B------:R-:W4:Y:S04]  /*0670*/  LDS R16, [R10+0x38] ;  /* 0x000038000a107984 */ /* 0x000f280000000800 */
[----:B------:R-:W0:Y:S01]  /*0680*/  LDS R11, [R10+0x3c] ;  /* 0x00003c000a0b7984 */ /* 0x000e220000000800 */
[----:B-----5:R-:W-:Y:S01]  /*0690*/  FFMA R21, R21, R8, R22 ;  /* 0x0000000815157223 */ /* 0x020fe20000000016 */
[----:B------:R-:W-:-:S03]  /*06a0*/  ISETP.NE.AND P1, PT, R5, R9, PT ;  /* 0x000000090500720c */ /* 0x000fc60003f25270 */
[----:B--2---:R-:W-:-:S04]  /*06b0*/  FFMA R2, R2, R15, R21 ;  /* 0x0000000f02027223 */ /* 0x004fc80000000015 */
[----:B------:R-:W-:-:S04]  /*06c0*/  FFMA R2, R3, R14, R2 ;  /* 0x0000000e03027223 */ /* 0x000fc80000000002 */
[----:B------:R-:W-:-:S04]  /*06d0*/  FFMA R13, R13, R18, R2 ;  /* 0x000000120d0d7223 */ /* 0x000fc80000000002 */
[----:B---3--:R-:W-:-:S04]  /*06e0*/  FFMA R13, R12, R17, R13 ;  /* 0x000000110c0d7223 */ /* 0x008fc8000000000d */
[----:B----4-:R-:W-:-:S04]  /*06f0*/  FFMA R16, R16, R19, R13 ;  /* 0x0000001310107223 */ /* 0x010fc8000000000d */
[----:B0-----:R-:W-:Y:S01]  /*0700*/  FFMA R20, R11, R20, R16 ;  /* 0x000000140b147223 */ /* 0x001fe20000000010 */
[----:B------:R-:W-:Y:S06]  /*0710*/  @P1 BRA `(.L_x_7) ;  /* 0xfffffffc00201947 */ /* 0x000fec000383ffff */
.L_x_6:
[----:B------:R-:W-:Y:S05]  /*0720*/  @!P0 BRA `(.L_x_5) ;  /* 0x0000000400288947 */ /* 0x000fea0003800000 */
[----:B------:R-:W-:Y:S02]  /*0730*/  ISETP.GE.U32.AND P0, PT, R26, 0x8, PT ;  /* 0x000000081a00780c */ /* 0x000fe40003f06070 */
[----:B------:R-:W-:-:S11]  /*0740*/  ISETP.NE.AND P1, PT, R25, RZ, PT ;  /* 0x000000ff1900720c */ /* 0x000fd60003f25270 */
[----:B------:R-:W-:Y:S05]  /*0750*/  @!P0 BRA `(.L_x_8) ;  /* 0x0000000000788947 */ /* 0x000fea0003800000 */
[----:B------:R-:W0:Y:S01]  /*0760*/  LDC.64 R2, c[0x0][0x388] ;  /* 0x0000e200ff027b82 */ /* 0x000e220000000a00 */
[----:B------:R-:W-:-:S05]  /*0770*/  IADD3 R5, PT, PT, R9, UR4, RZ ;  /* 0x0000000409057c10 */ /* 0x000fca000fffe0ff */
[----:B0-----:R-:W-:-:S05]  /*0780*/  IMAD.WIDE R2, R5, 0x4, R2 ;  /* 0x0000000405027825 */ /* 0x001fca00078e0202 */
[----:B------:R-:W2:Y:S04]  /*0790*/  LDG.E.CONSTANT R18, desc[UR8][R2.64] ;  /* 0x0000000802127981 */ /* 0x000ea8000c1e9900 */
[----:B------:R-:W3:Y:S04]  /*07a0*/  LDG.E.CONSTANT R22, desc[UR8][R2.64+0x4] ;  /* 0x0000040802167981 */ /* 0x000ee8000c1e9900 */
[----:B------:R-:W4:Y:S04]  /*07b0*/  LDG.E.CONSTANT R13, desc[UR8][R2.64+0x8] ;  /* 0x00000808020d7981 */ /* 0x000f28000c1e9900 */
[----:B------:R-:W5:Y:S04]  /*07c0*/  LDG.E.CONSTANT R11, desc[UR8][R2.64+0xc] ;  /* 0x00000c08020b7981 */ /* 0x000f68000c1e9900 */
[----:B------:R-:W5:Y:S04]  /*07d0*/  LDG.E.CONSTANT R10, desc[UR8][R2.64+0x10] ;  /* 0x00001008020a7981 */ /* 0x000f68000c1e9900 */
[----:B------:R-:W5:Y:S04]  /*07e0*/  LDG.E.CONSTANT R8, desc[UR8][R2.64+0x14] ;  /* 0x0000140802087981 */ /* 0x000f68000c1e9900 */
[----:B------:R-:W5:Y:S04]  /*07f0*/  LDG.E.CONSTANT R5, desc[UR8][R2.64+0x18] ;  /* 0x0000180802057981 */ /* 0x000f68000c1e9900 */
[----:B------:R-:W5:Y:S01]  /*0800*/  LDG.E.CONSTANT R12, desc[UR8][R2.64+0x1c] ;  /* 0x00001c08020c7981 */ /* 0x000f62000c1e9900 */
[C---:B------:R-:W-:Y:S01]  /*0810*/  IMAD.IADD R14, R9.reuse, 0x1, R0 ;  /* 0x00000001090e7824 */ /* 0x040fe200078e0200 */
[----:B------:R-:W-:-:S04]  /*0820*/  IADD3 R9, PT, PT, R9, 0x8, RZ ;  /* 0x0000000809097810 */ /* 0x000fc80007ffe0ff */
[----:B------:R-:W-:-:S05]  /*0830*/  LEA R16, R14, UR5, 0x2 ;  /* 0x000000050e107c11 */ /* 0x000fca000f8e10ff */
[----:B------:R-:W2:Y:S04]  /*0840*/  LDS R19, [R16] ;  /* 0x0000000010137984 */ /* 0x000ea80000000800 */
[----:B------:R-:W3:Y:S04]  /*0850*/  LDS R21, [R16+0x4] ;  /* 0x0000040010157984 */ /* 0x000ee80000000800 */
[----:B------:R-:W4:Y:S04]  /*0860*/  LDS R27, [R16+0x8] ;  /* 0x00000800101b7984 */ /* 0x000f280000000800 */
[----:B------:R-:W5:Y:S04]  /*0870*/  LDS R29, [R16+0xc] ;  /* 0x00000c00101d7984 */ /* 0x000f680000000800 */
[----:B------:R-:W0:Y:S04]  /*0880*/  LDS R24, [R16+0x10] ;  /* 0x0000100010187984 */ /* 0x000e280000000800 */
[----:B------:R-:W1:Y:S04]  /*0890*/  LDS R15, [R16+0x14] ;  /* 0x00001400100f7984 */ /* 0x000e680000000800 */
[----:B------:R-:W1:Y:S04]  /*08a0*/  LDS R14, [R16+0x18] ;  /* 0x00001800100e7984 */ /* 0x000e680000000800 */
[----:B------:R-:W1:Y:S01]  /*08b0*/  LDS R17, [R16+0x1c] ;  /* 0x00001c0010117984 */ /* 0x000e620000000800 */
[----:B--2---:R-:W-:-:S04]  /*08c0*/  FFMA R18, R19, R18, R20 ;  /* 0x0000001213127223 */ /* 0x004fc80000000014 */
[----:B---3--:R-:W-:-:S04]  /*08d0*/  FFMA R18, R21, R22, R18 ;  /* 0x0000001615127223 */ /* 0x008fc80000000012 */
[----:B----4-:R-:W-:-:S04]  /*08e0*/  FFMA R18, R27, R13, R18 ;  /* 0x0000000d1b127223 */ /* 0x010fc80000000012 */
[----:B-----5:R-:W-:-:S04]  /*08f0*/  FFMA R11, R29, R11, R18 ;  /* 0x0000000b1d0b7223 */ /* 0x020fc80000000012 */
[----:B0-----:R-:W-:-:S04]  /*0900*/  FFMA R10, R24, R10, R11 ;  /* 0x0000000a180a7223 */ /* 0x001fc8000000000b */
[----:B-1----:R-:W-:-:S04]  /*0910*/  FFMA R15, R15, R8, R10 ;  /* 0x000000080f0f7223 */ /* 0x002fc8000000000a */
[----:B------:R-:W-:-:S04]  /*0920*/  FFMA R14, R14, R5, R15 ;  /* 0x000000050e0e7223 */ /* 0x000fc8000000000f */
[----:B------:R-:W-:-:S07]  /*0930*/  FFMA R20, R17, R12, R14 ;  /* 0x0000000c11147223 */ /* 0x000fce000000000e */
.L_x_8:
[----:B------:R-:W-:Y:S05]  /*0940*/  @!P1 BRA `(.L_x_5) ;  /* 0x0000000000a09947 */ /* 0x000fea0003800000 */
[----:B------:R-:W-:Y:S02]  /*0950*/  ISETP.GE.U32.AND P0, PT, R25, 0x4, PT ;  /* 0x000000041900780c */ /* 0x000fe40003f06070 */
[----:B------:R-:W-:-:S04]  /*0960*/  LOP3.LUT R7, R7, 0x3, RZ, 0xc0, !PT ;  /* 0x0000000307077812 */ /* 0x000fc800078ec0ff */
[----:B------:R-:W-:-:S07]  /*0970*/  ISETP.NE.AND P1, PT, R7, RZ, PT ;  /* 0x000000ff0700720c */ /* 0x000fce0003f25270 */
[----:B------:R-:W-:Y:S06]  /*0980*/  @!P0 BRA `(.L_x_9) ;  /* 0x0000000000488947 */ /* 0x000fec0003800000 */
[----:B------:R-:W0:Y:S01]  /*0990*/  LDC.64 R2, c[0x0][0x388] ;  /* 0x0000e200ff027b82 */ /* 0x000e220000000a00 */
[----:B------:R-:W-:-:S05]  /*09a0*/  IADD3 R5, PT, PT, R9, UR4, RZ ;  /* 0x0000000409057c10 */ /* 0x000fca000fffe0ff */
[----:B0-----:R-:W-:-:S05]  /*09b0*/  IMAD.WIDE R2, R5, 0x4, R2 ;  /* 0x0000000405027825 */ /* 0x001fca00078e0202 */
[----:B------:R-:W2:Y:S04]  /*09c0*/  LDG.E.CONSTANT R8, desc[UR8][R2.64] ;  /* 0x0000000802087981 */ /* 0x000ea8000c1e9900 */
[----:B------:R-:W3:Y:S04]  /*09d0*/  LDG.E.CONSTANT R10, desc[UR8][R2.64+0x4] ;  /* 0x00000408020a7981 */ /* 0x000ee8000c1e9900 */
[----:B------:R-:W4:Y:S04]  /*09e0*/  LDG.E.CONSTANT R12, desc[UR8][R2.64+0x8] ;  /* 0x00000808020c7981 */ /* 0x000f28000c1e9900 */
[----:B------:R-:W5:Y:S01]  /*09f0*/  LDG.E.CONSTANT R14, desc[UR8][R2.64+0xc] ;  /* 0x00000c08020e7981 */ /* 0x000f62000c1e9900 */
[C---:B------:R-:W-:Y:S01]  /*0a00*/  IADD3 R5, PT, PT, R9.reuse, R0, RZ ;  /* 0x0000000009057210 */ /* 0x040fe20007ffe0ff */
[----:B------:R-:W-:-:S03]  /*0a10*/  VIADD R9, R9, 0x4 ;  /* 0x0000000409097836 */ /* 0x000fc60000000000 */
[----:B------:R-:W-:-:S05]  /*0a20*/  LEA R5, R5, UR5, 0x2 ;  /* 0x0000000505057c11 */ /* 0x000fca000f8e10ff */
[----:B------:R-:W2:Y:S04]  /*0a30*/  LDS R11, [R5] ;  /* 0x00000000050b7984 */ /* 0x000ea80000000800 */
[----:B------:R-:W3:Y:S04]  /*0a40*/  LDS R13, [R5+0x4] ;  /* 0x00000400050d7984 */ /* 0x000ee80000000800 */
[----:B------:R-:W4:Y:S04]  /*0a50*/  LDS R15, [R5+0x8] ;  /* 0x00000800050f7984 */ /* 0x000f280000000800 */
[----:B------:R-:W5:Y:S01]  /*0a60*/  LDS R17, [R5+0xc] ;  /* 0x00000c0005117984 */ /* 0x000f620000000800 */
[----:B--2---:R-:W-:-:S04]  /*0a70*/  FFMA R8, R11, R8, R20 ;  /* 0x000000080b087223 */ /* 0x004fc80000000014 */
[----:B---3--:R-:W-:-:S04]  /*0a80*/  FFMA R8, R13, R10, R8 ;  /* 0x0000000a0d087223 */ /* 0x008fc80000000008 */
[----:B----4-:R-:W-:-:S04]  /*0a90*/  FFMA R8, R15, R12, R8 ;  /* 0x0000000c0f087223 */ /* 0x010fc80000000008 */
[----:B-----5:R-:W-:-:S07]  /*0aa0*/  FFMA R20, R17, R14, R8 ;  /* 0x0000000e11147223 */ /* 0x020fce0000000008 */
.L_x_9:
[----:B------:R-:W-:Y:S05]  /*0ab0*/  @!P1 BRA `(.L_x_5) ;  /* 0x0000000000449947 */ /* 0x000fea0003800000 */
[----:B------:R-:W0:Y:S01]  /*0ac0*/  LDC.64 R2, c[0x0][0x388] ;  /* 0x0000e200ff027b82 */ /* 0x000e220000000a00 */
[----:B------:R-:W-:-:S05]  /*0ad0*/  IADD3 R5, PT, PT, R9, UR4, RZ ;  /* 0x0000000409057c10 */ /* 0x000fca000fffe0ff */
[----:B0-----:R-:W-:-:S05]  /*0ae0*/  IMAD.WIDE R2, R5, 0x4, R2 ;  /* 0x0000000405027825 */ /* 0x001fca00078e0202 */
[----:B------:R-:W2:Y:S01]  /*0af0*/  LDG.E.CONSTANT R8, desc[UR8][R2.64] ;  /* 0x0000000802087981 */ /* 0x000ea2000c1e9900 */
[----:B------:R-:W-:Y:S02]  /*0b00*/  IADD3 R9, PT, PT, R0, R9, RZ ;  /* 0x0000000900097210 */ /* 0x000fe40007ffe0ff */
[----:B------:R-:W-:Y:S02]  /*0b10*/  ISETP.NE.AND P0, PT, R7, 0x1, PT ;  /* 0x000000010700780c */ /* 0x000fe40003f05270 */
[----:B------:R-:W-:-:S05]  /*0b20*/  LEA R10, R9, UR5, 0x2 ;  /* 0x00000005090a7c11 */ /* 0x000fca000f8e10ff */
[----:B------:R-:W2:Y:S02]  /*0b30*/  LDS R5, [R10] ;  /* 0x000000000a057984 */ /* 0x000ea40000000800 */
[----:B--2---:R-:W-:-:S04]  /*0b40*/  FFMA R20, R5, R8, R20 ;  /* 0x0000000805147223 */ /* 0x004fc80000000014 */
[----:B------:R-:W-:Y:S05]  /*0b50*/  @!P0 BRA `(.L_x_5) ;  /* 0x00000000001c8947 */ /* 0x000fea0003800000 */
[----:B------:R-:W-:Y:S01]  /*0b60*/  ISETP.NE.AND P0, PT, R7, 0x2, PT ;  /* 0x000000020700780c */ /* 0x000fe20003f05270 */
[----:B------:R-:W0:Y:S04]  /*0b70*/  LDS R5, [R10+0x4] ;  /* 0x000004000a057984 */ /* 0x000e280000000800 */
[----:B------:R-:W0:Y:S08]  /*0b80*/  LDG.E.CONSTANT R7, desc[UR8][R2.64+0x4] ;  /* 0x0000040802077981 */ /* 0x000e30000c1e9900 */
[----:B------:R-:W2:Y:S04]  /*0b90*/  @P0 LDG.E.CONSTANT R8, desc[UR8][R2.64+0x8] ;  /* 0x0000080802080981 */ /* 0x000ea8000c1e9900 */
[----:B------:R-:W2:Y:S01]  /*0ba0*/  @P0 LDS R9, [R10+0x8] ;  /* 0x000008000a090984 */ /* 0x000ea20000000800 */
[----:B0-----:R-:W-:-:S04]  /*0bb0*/  FFMA R20, R5, R7, R20 ;  /* 0x0000000705147223 */ /* 0x001fc80000000014 */
[----:B--2---:R-:W-:-:S07]  /*0bc0*/  @P0 FFMA R20, R9, R8, R20 ;  /* 0x0000000809140223 */ /* 0x004fce0000000014 */
.L_x_5:
[----:B------:R-:W-:Y:S05]  /*0bd0*/  BSYNC.RECONVERGENT B0 ;  /* 0x0000000000007941 */ /* 0x000fea0003800200 */
.L_x_4:
[----:B------:R-:W0:Y:S01]  /*0be0*/  LDCU UR6, c[0x0][0x39c] ;  /* 0x00007380ff0677ac */ /* 0x000e220008000800 */
[----:B------:R-:W-:Y:S01]  /*0bf0*/  IADD3 R23, PT, PT, R23, -0x100, RZ ;  /* 0xffffff0017177810 */ /* 0x000fe20007ffe0ff */
[----:B------:R-:W-:-:S04]  /*0c00*/  UIADD3 UR4, UPT, UPT, UR4, 0x100, URZ ;  /* 0x0000010004047890 */ /* 0x000fc8000fffe0ff */
[----:B0-----:R-:W-:Y:S01]  /*0c10*/  UISETP.GE.AND UP0, UPT, UR4, UR6, UPT ;  /* 0x000000060400728c */ /* 0x001fe2000bf06270 */
[----:B------:R-:W-:Y:S08]  /*0c20*/  BAR.SYNC.DEFER_BLOCKING 0x0 ;  /* 0x0000000000007b1d */ /* 0x000ff00000010000 */
[----:B------:R-:W-:Y:S05]  /*0c30*/  BRA.U !UP0, `(.L_x_10) ;  /* 0xfffffff508387547 */ /* 0x000fea000b83ffff */
.L_x_0:
[----:B------:R-:W0:Y:S02]  /*0c40*/  LDCU UR6, c[0x0][0x3a0] ;  /* 0x00007400ff0677ac */ /* 0x000e240008000800 */
[----:B0-----:R-:W-:-:S13]  /*0c50*/  ISETP.GE.AND P0, PT, R4, UR6, PT ;  /* 0x0000000604007c0c */ /* 0x001fda000bf06270 */
[----:B------:R-:W-:Y:S05]  /*0c60*/  @P0 EXIT ;  /* 0x000000000000094d */ /* 0x000fea0003800000 */
[----:B------:R-:W0:Y:S02]  /*0c70*/  LDC.64 R2, c[0x0][0x390] ;  /* 0x0000e400ff027b82 */ /* 0x000e240000000a00 */
[----:B0-----:R-:W-:-:S05]  /*0c80*/  IMAD.WIDE R4, R4, 0x4, R2 ;  /* 0x0000000404047825 */ /* 0x001fca00078e0202 */
[----:B------:R-:W-:Y:S01]  /*0c90*/  STG.E desc[UR8][R4.64], R20 ;  /* 0x0000001404007986 */ /* 0x000fe2000c101908 */
[----:B------:R-:W-:Y:S05]  /*0ca0*/  EXIT ;  /* 0x000000000000794d */ /* 0x000fea0003800000 */
.L_x_11:
[----:B------:R-:W-:-:S00]  /*0cb0*/  BRA `(.L_x_11) ;  /* 0xfffffffc00fc7947 */ /* 0x000fc0000383ffff */
[----:B------:R-:W-:-:S00]  /*0cc0*/  NOP ;  /* 0x0000000000007918 */ /* 0x000fc00000000000 */
        /* <DEDUP_REMOVED lines=11> */
.L_x_12:


//--------------------- .nv.shared._Z21convolution_1d_kernelPKfS0_Pfiii --------------------------
	.section	.nv.shared._Z21convolution_1d_kernelPKfS0_Pfiii,"aw",@nobits
	.sectionflags	@""
	.align	4
.nv.shared._Z21convolution_1d_kernelPKfS0_Pfiii:
	.zero		3072


//--------------------- .nv.shared.reserved.0     --------------------------
	.section	.nv.shared.reserved.0,"aw",@nobits
	.weak		__nv_reservedSMEM_offset_0_alias
	.size		__nv_reservedSMEM_offset_0_alias, 0, 64
	.other		__nv_reservedSMEM_offset_0_alias,@"STO_CUDA_RESERVED_SHARED STV_DEFAULT"
__nv_reservedSMEM_offset_0_alias:
	.zero		0
	.zero		64


//--------------------- .nv.constant0._Z21convolution_1d_kernelPKfS0_Pfiii --------------------------
	.section	.nv.constant0._Z21convolution_1d_kernelPKfS0_Pfiii,"a",@progbits
	.sectionflags	@""
	.align	4
.nv.constant0._Z21convolution_1d_kernelPKfS0_Pfiii:
	.zero		932


//--------------------- SYMBOLS --------------------------

	.type		.nv.reservedSmem.offset0,@object
	.size		.nv.reservedSmem.offset0,0x4
	.type		.nv.reservedSmem.cap,@object
	.size		.nv.reservedSmem.cap,0x4
